//
// Generated by NVIDIA NVVM Compiler
//
// Compiler Build ID: CL-36424714
// Cuda compilation tools, release 13.0, V13.0.88
// Based on NVVM 20.0.0
//

.version 9.0
.target sm_100
.address_size 64

	// .globl	_Z20kl_divergence_kernelPKfS0_Pfi

.visible .entry _Z20kl_divergence_kernelPKfS0_Pfi(
	.param .u64 .ptr .align 1 _Z20kl_divergence_kernelPKfS0_Pfi_param_0,
	.param .u64 .ptr .align 1 _Z20kl_divergence_kernelPKfS0_Pfi_param_1,
	.param .u64 .ptr .align 1 _Z20kl_divergence_kernelPKfS0_Pfi_param_2,
	.param .u32 _Z20kl_divergence_kernelPKfS0_Pfi_param_3
)
{
	.reg .pred 	%p<5>;
	.reg .b32 	%r<10>;
	.reg .b32 	%f<28>;
	.reg .b64 	%rd<11>;

	ld.param.u64 	%rd1, [_Z20kl_divergence_kernelPKfS0_Pfi_param_0];
	ld.param.u64 	%rd2, [_Z20kl_divergence_kernelPKfS0_Pfi_param_1];
	ld.param.u64 	%rd3, [_Z20kl_divergence_kernelPKfS0_Pfi_param_2];
	ld.param.u32 	%r2, [_Z20kl_divergence_kernelPKfS0_Pfi_param_3];
	mov.u32 	%r3, %ctaid.x;
	mov.u32 	%r4, %ntid.x;
	mov.u32 	%r5, %tid.x;
	mad.lo.s32 	%r1, %r3, %r4, %r5;
	setp.ge.s32 	%p1, %r1, %r2;
	@%p1 bra 	$L__BB0_2;
	cvta.to.global.u64 	%rd4, %rd1;
	cvta.to.global.u64 	%rd5, %rd2;
	cvta.to.global.u64 	%rd6, %rd3;
	mul.wide.s32 	%rd7, %r1, 4;
	add.s64 	%rd8, %rd4, %rd7;
	ld.global.f32 	%f1, [%rd8];
	max.f32 	%f2, %f1, 0f322BCC77;
	add.s64 	%rd9, %rd5, %rd7;
	ld.global.f32 	%f3, [%rd9];
	max.f32 	%f4, %f3, 0f322BCC77;
	div.rn.f32 	%f5, %f2, %f4;
	setp.lt.f32 	%p2, %f5, 0f00800000;
	mul.f32 	%f6, %f5, 0f4B000000;
	selp.f32 	%f7, %f6, %f5, %p2;
	selp.f32 	%f8, 0fC1B80000, 0f00000000, %p2;
	mov.b32 	%r6, %f7;
	add.s32 	%r7, %r6, -1059760811;
	and.b32  	%r8, %r7, -8388608;
	sub.s32 	%r9, %r6, %r8;
	mov.b32 	%f9, %r9;
	cvt.rn.f32.s32 	%f10, %r8;
	fma.rn.f32 	%f11, %f10, 0f34000000, %f8;
	add.f32 	%f12, %f9, 0fBF800000;
	fma.rn.f32 	%f13, %f12, 0fBE055027, 0f3E1039F6;
	fma.rn.f32 	%f14, %f13, %f12, 0fBDF8CDCC;
	fma.rn.f32 	%f15, %f14, %f12, 0f3E0F2955;
	fma.rn.f32 	%f16, %f15, %f12, 0fBE2AD8B9;
	fma.rn.f32 	%f17, %f16, %f12, 0f3E4CED0B;
	fma.rn.f32 	%f18, %f17, %f12, 0fBE7FFF22;
	fma.rn.f32 	%f19, %f18, %f12, 0f3EAAAA78;
	fma.rn.f32 	%f20, %f19, %f12, 0fBF000000;
	mul.f32 	%f21, %f12, %f20;
	fma.rn.f32 	%f22, %f21, %f12, %f12;
	fma.rn.f32 	%f23, %f11, 0f3F317218, %f22;
	setp.gt.u32 	%p3, %r6, 2139095039;
	fma.rn.f32 	%f24, %f7, 0f7F800000, 0f7F800000;
	selp.f32 	%f25, %f24, %f23, %p3;
	setp.eq.f32 	%p4, %f7, 0f00000000;
	selp.f32 	%f26, 0fFF800000, %f25, %p4;
	mul.f32 	%f27, %f2, %f26;
	add.s64 	%rd10, %rd6, %rd7;
	st.global.f32 	[%rd10], %f27;
$L__BB0_2:
	ret;

}


// ===== COMPILED SASS (sm_100) =====

	.target	sm_100

	.elftype	@"ET_EXEC"


//--------------------- .note.nv.tkinfo           --------------------------
	.section	.note.nv.tkinfo,"",@"SHT_NOTE"
	.sectionflags	@"SHF_NOTE_NV_TKINFO"
	.tkinfo
        /*0018*/ 	.word	0x00000002
        /*0030*/ 	.string	""
        /*0030*/ 	.string	"ptxas"
        /*0030*/ 	.string	"Cuda compilation tools, release 13.0, V13.0.88"
        /*0030*/ 	.string	"Build cuda_13.0.r13.0/compiler.36424714_0"
        /*0030*/ 	.string	"-arch sm_100 -m 64 "



//--------------------- .note.nv.cuinfo           --------------------------
	.section	.note.nv.cuinfo,"",@"SHT_NOTE"
	.sectionflags	@"SHF_NOTE_NV_CUINFO"
        /*0018*/ 	.short	0x0002
        /*001a*/ 	.short	0x0064
        /*001c*/ 	.short	0x0082
	.zero		2


//--------------------- .nv.info                  --------------------------
	.section	.nv.info,"",@"SHT_CUDA_INFO"
	.align	4


	//----- nvinfo : EIATTR_REGCOUNT
	.align		4
        /*0000*/ 	.byte	0x04, 0x2f
        /*0002*/ 	.short	(.L_1 - .L_0)
	.align		4
.L_0:
        /*0004*/ 	.word	index@(_Z20kl_divergence_kernelPKfS0_Pfi)
        /*0008*/ 	.word	0x00000010


	//----- nvinfo : EIATTR_FRAME_SIZE
	.align		4
.L_1:
        /*000c*/ 	.byte	0x04, 0x11
        /*000e*/ 	.short	(.L_3 - .L_2)
	.align		4
.L_2:
        /*0010*/ 	.word	index@($__internal_0_$__cuda_sm3x_div_rn_noftz_f32_slowpath)
        /*0014*/ 	.word	0x00000000


	//----- nvinfo : EIATTR_FRAME_SIZE
	.align		4
.L_3:
        /*0018*/ 	.byte	0x04, 0x11
        /*001a*/ 	.short	(.L_5 - .L_4)
	.align		4
.L_4:
        /*001c*/ 	.word	index@(_Z20kl_divergence_kernelPKfS0_Pfi)
        /*0020*/ 	.word	0x00000000


	//----- nvinfo : EIATTR_MIN_STACK_SIZE
	.align		4
.L_5:
        /*0024*/ 	.byte	0x04, 0x12
        /*0026*/ 	.short	(.L_7 - .L_6)
	.align		4
.L_6:
        /*0028*/ 	.word	index@(_Z20kl_divergence_kernelPKfS0_Pfi)
        /*002c*/ 	.word	0x00000000
.L_7:


//--------------------- .nv.compat                --------------------------
	.section	.nv.compat,"",@"SHT_CUDA_COMPAT_INFO"
	.align	4
        /*0000*/ 	.byte	0x02, 0x09, 0x00, 0x00, 0x02, 0x02, 0x01, 0x00, 0x02, 0x05, 0x05, 0x00, 0x03, 0x07, 0x01, 0x01
        /*0010*/ 	.byte	0x02, 0x03, 0x00, 0x00, 0x02, 0x06, 0x01, 0x00, 0x04, 0x0b, 0x08, 0x00, 0x01, 0x00, 0x00, 0x00
        /*0020*/ 	.byte	0x00, 0x00, 0x00, 0x00


//--------------------- .nv.info._Z20kl_divergence_kernelPKfS0_Pfi --------------------------
	.section	.nv.info._Z20kl_divergence_kernelPKfS0_Pfi,"",@"SHT_CUDA_INFO"
	.sectionflags	@""
	.align	4


	//----- nvinfo : EIATTR_CUDA_API_VERSION
	.align		4
        /*0000*/ 	.byte	0x04, 0x37
        /*0002*/ 	.short	(.L_9 - .L_8)
.L_8:
        /*0004*/ 	.word	0x00000082


	//----- nvinfo : EIATTR_KPARAM_INFO
	.align		4
.L_9:
        /*0008*/ 	.byte	0x04, 0x17
        /*000a*/ 	.short	(.L_11 - .L_10)
.L_10:
        /*000c*/ 	.word	0x00000000
        /*0010*/ 	.short	0x0003
        /*0012*/ 	.short	0x0018
        /*0014*/ 	.byte	0x00, 0xf0, 0x11, 0x00


	//----- nvinfo : EIATTR_KPARAM_INFO
	.align		4
.L_11:
        /*0018*/ 	.byte	0x04, 0x17
        /*001a*/ 	.short	(.L_13 - .L_12)
.L_12:
        /*001c*/ 	.word	0x00000000
        /*0020*/ 	.short	0x0002
        /*0022*/ 	.short	0x0010
        /*0024*/ 	.byte	0x00, 0xf5, 0x21, 0x00


	//----- nvinfo : EIATTR_KPARAM_INFO
	.align		4
.L_13:
        /*0028*/ 	.byte	0x04, 0x17
        /*002a*/ 	.short	(.L_15 - .L_14)
.L_14:
        /*002c*/ 	.word	0x00000000
        /*0030*/ 	.short	0x0001
        /*0032*/ 	.short	0x0008
        /*0034*/ 	.byte	0x00, 0xf5, 0x21, 0x00


	//----- nvinfo : EIATTR_KPARAM_INFO
	.align		4
.L_15:
        /*0038*/ 	.byte	0x04, 0x17
        /*003a*/ 	.short	(.L_17 - .L_16)
.L_16:
        /*003c*/ 	.word	0x00000000
        /*0040*/ 	.short	0x0000
        /*0042*/ 	.short	0x0000
        /*0044*/ 	.byte	0x00, 0xf5, 0x21, 0x00


	//----- nvinfo : EIATTR_SPARSE_MMA_MASK
	.align		4
.L_17:
        /*0048*/ 	.byte	0x03, 0x50
        /*004a*/ 	.short	0x0000


	//----- nvinfo : EIATTR_MAXREG_COUNT
	.align		4
        /*004c*/ 	.byte	0x03, 0x1b
        /*004e*/ 	.short	0x00ff


	//----- nvinfo : EIATTR_MERCURY_ISA_VERSION
	.align		4
        /*0050*/ 	.byte	0x03, 0x5f
        /*0052*/ 	.short	0x0101


	//----- nvinfo : EIATTR_VRC_CTA_INIT_COUNT
	.align		4
        /*0054*/ 	.byte	0x02, 0x4a
	.zero		1
	.zero		1


	//----- nvinfo : EIATTR_EXIT_INSTR_OFFSETS
	.align		4
        /*0058*/ 	.byte	0x04, 0x1c
        /*005a*/ 	.short	(.L_19 - .L_18)


	//   ....[0]....
.L_18:
        /*005c*/ 	.word	0x00000070


	//   ....[1]....
        /*0060*/ 	.word	0x000003d0


	//----- nvinfo : EIATTR_CRS_STACK_SIZE
	.align		4
.L_19:
        /*0064*/ 	.byte	0x04, 0x1e
        /*0066*/ 	.short	(.L_21 - .L_20)
.L_20:
        /*0068*/ 	.word	0x00000000


	//----- nvinfo : EIATTR_CBANK_PARAM_SIZE
	.align		4
.L_21:
        /*006c*/ 	.byte	0x03, 0x19
        /*006e*/ 	.short	0x001c


	//----- nvinfo : EIATTR_PARAM_CBANK
	.align		4
        /*0070*/ 	.byte	0x04, 0x0a
        /*0072*/ 	.short	(.L_23 - .L_22)
	.align		4
.L_22:
        /*0074*/ 	.word	index@(.nv.constant0._Z20kl_divergence_kernelPKfS0_Pfi)
        /*0078*/ 	.short	0x0380
        /*007a*/ 	.short	0x001c


	//----- nvinfo : EIATTR_SW_WAR
	.align		4
.L_23:
        /*007c*/ 	.byte	0x04, 0x36
        /*007e*/ 	.short	(.L_25 - .L_24)
.L_24:
        /*0080*/ 	.word	0x00000008
.L_25:


//--------------------- .nv.callgraph             --------------------------
	.section	.nv.callgraph,"",@"SHT_CUDA_CALLGRAPH"
	.align	4
	.sectionentsize	8
	.align		4
        /*0000*/ 	.word	0x00000000
	.align		4
        /*0004*/ 	.word	0xffffffff
	.align		4
        /*0008*/ 	.word	0x00000000
	.align		4
        /*000c*/ 	.word	0xfffffffe
	.align		4
        /*0010*/ 	.word	0x00000000
	.align		4
        /*0014*/ 	.word	0xfffffffd
	.align		4
        /*0018*/ 	.word	0x00000000
	.align		4
        /*001c*/ 	.word	0xfffffffc


//--------------------- .text._Z20kl_divergence_kernelPKfS0_Pfi --------------------------
	.section	.text._Z20kl_divergence_kernelPKfS0_Pfi,"ax",@progbits
	.align	128
        .global         _Z20kl_divergence_kernelPKfS0_Pfi
        .type           _Z20kl_divergence_kernelPKfS0_Pfi,@function
        .size           _Z20kl_divergence_kernelPKfS0_Pfi,(.L_x_14 - _Z20kl_divergence_kernelPKfS0_Pfi)
        .other          _Z20kl_divergence_kernelPKfS0_Pfi,@"STO_CUDA_ENTRY STV_DEFAULT"
_Z20kl_divergence_kernelPKfS0_Pfi:
.text._Z20kl_divergence_kernelPKfS0_Pfi:
[----:B------:R-:W-:Y:S01]  /*0000*/  LDC R1, c[0x0][0x37c] ;  /* 0x0000df00ff017b82 */ /* 0x000fe20000000800 */
[----:B------:R-:W0:Y:S07]  /*0010*/  S2R R3, SR_TID.X ;  /* 0x0000000000037919 */ /* 0x000e2e0000002100 */
[----:B------:R-:W0:Y:S01]  /*0020*/  S2UR UR4, SR_CTAID.X ;  /* 0x00000000000479c3 */ /* 0x000e220000002500 */
[----:B------:R-:W1:Y:S07]  /*0030*/  LDCU UR5, c[0x0][0x398] ;  /* 0x00007300ff0577ac */ /* 0x000e6e0008000800 */
[----:B------:R-:W0:Y:S02]  /*0040*/  LDC R4, c[0x0][0x360] ;  /* 0x0000d800ff047b82 */ /* 0x000e240000000800 */
[----:B0-----:R-:W-:-:S05]  /*0050*/  IMAD R4, R4, UR4, R3 ;  /* 0x0000000404047c24 */ /* 0x001fca000f8e0203 */
[----:B-1----:R-:W-:-:S13]  /*0060*/  ISETP.GE.AND P0, PT, R4, UR5, PT ;  /* 0x0000000504007c0c */ /* 0x002fda000bf06270 */
[----:B------:R-:W-:Y:S05]  /*0070*/  @P0 EXIT ;  /* 0x000000000000094d */ /* 0x000fea0003800000 */
[----:B------:R-:W0:Y:S01]  /*0080*/  LDC.64 R6, c[0x0][0x388] ;  /* 0x0000e200ff067b82 */ /* 0x000e220000000a00 */
[----:B------:R-:W1:Y:S07]  /*0090*/  LDCU.64 UR4, c[0x0][0x358] ;  /* 0x00006b00ff0477ac */ /* 0x000e6e0008000a00 */
[----:B------:R-:W2:Y:S01]  /*00a0*/  LDC.64 R2, c[0x0][0x380] ;  /* 0x0000e000ff027b82 */ /* 0x000ea20000000a00 */
[----:B0-----:R-:W-:-:S06]  /*00b0*/  IMAD.WIDE R6, R4, 0x4, R6 ;  /* 0x0000000404067825 */ /* 0x001fcc00078e0206 */
[----:B-1----:R-:W3:Y:S01]  /*00c0*/  LDG.E R6, desc[UR4][R6.64] ;  /* 0x0000000406067981 */ /* 0x002ee2000c1e1900 */
[----:B--2---:R-:W-:-:S05]  /*00d0*/  IMAD.WIDE R2, R4, 0x4, R2 ;  /* 0x0000000404027825 */ /* 0x004fca00078e0202 */
[----:B------:R3:W2:Y:S01]  /*00e0*/  LDG.E R0, desc[UR4][R2.64] ;  /* 0x0000000402007981 */ /* 0x0006a2000c1e1900 */
[----:B------:R-:W-:Y:S01]  /*00f0*/  BSSY.RECONVERGENT B0, `(.L_x_0) ;  /* 0x000000e000007945 */ /* 0x000fe20003800200 */
[----:B---3--:R-:W-:-:S04]  /*0100*/  FMNMX R3, R6, 9.9999999392252902908e-09, !PT ;  /* 0x322bcc7706037809 */ /* 0x008fc80007800000 */
[----:B------:R-:W0:Y:S01]  /*0110*/  MUFU.RCP R8, R3 ;  /* 0x0000000300087308 */ /* 0x000e220000001000 */
[----:B--2---:R-:W-:-:S07]  /*0120*/  FMNMX R0, R0, 9.9999999392252902908e-09, !PT ;  /* 0x322bcc7700007809 */ /* 0x004fce0007800000 */
[----:B------:R-:W1:Y:S01]  /*0130*/  FCHK P0, R0, R3 ;  /* 0x0000000300007302 */ /* 0x000e620000000000 */
[----:B0-----:R-:W-:-:S04]  /*0140*/  FFMA R5, -R3, R8, 1 ;  /* 0x3f80000003057423 */ /* 0x001fc80000000108 */
[----:B------:R-:W-:-:S04]  /*0150*/  FFMA R5, R8, R5, R8 ;  /* 0x0000000508057223 */ /* 0x000fc80000000008 */
[----:B------:R-:W-:-:S04]  /*0160*/  FFMA R8, R0, R5, RZ ;  /* 0x0000000500087223 */ /* 0x000fc800000000ff */
[----:B------:R-:W-:-:S04]  /*0170*/  FFMA R9, -R3, R8, R0 ;  /* 0x0000000803097223 */ /* 0x000fc80000000100 */
[----:B------:R-:W-:Y:S01]  /*0180*/  FFMA R5, R5, R9, R8 ;  /* 0x0000000905057223 */ /* 0x000fe20000000008 */
[----:B-1----:R-:W-:Y:S06]  /*0190*/  @!P0 BRA `(.L_x_1) ;  /* 0x00000000000c8947 */ /* 0x002fec0003800000 */
[----:B------:R-:W-:-:S07]  /*01a0*/  MOV R6, 0x1c0 ;  /* 0x000001c000067802 */ /* 0x000fce0000000f00 */
[----:B------:R-:W-:Y:S05]  /*01b0*/  CALL.REL.NOINC `($__internal_0_$__cuda_sm3x_div_rn_noftz_f32_slowpath) ;  /* 0x0000000000887944 */ /* 0x000fea0003c00000 */
[----:B------:R-:W-:-:S07]  /*01c0*/  IMAD.MOV.U32 R5, RZ, RZ, R2 ;  /* 0x000000ffff057224 */ /* 0x000fce00078e0002 */
.L_x_1:
[----:B------:R-:W-:Y:S05]  /*01d0*/  BSYNC.RECONVERGENT B0 ;  /* 0x0000000000007941 */ /* 0x000fea0003800200 */
.L_x_0:
[----:B------:R-:W-:Y:S02]  /*01e0*/  IMAD.MOV.U32 R9, RZ, RZ, R5 ;  /* 0x000000ffff097224 */ /* 0x000fe400078e0005 */
[----:B------:R-:W-:-:S03]  /*01f0*/  IMAD.MOV.U32 R8, RZ, RZ, 0x3e055027 ;  /* 0x3e055027ff087424 */ /* 0x000fc600078e00ff */
[----:B------:R-:W-:-:S04]  /*0200*/  FSETP.GEU.AND P0, PT, R9, 1.175494350822287508e-38, PT ;  /* 0x008000000900780b */ /* 0x000fc80003f0e000 */
[----:B------:R-:W-:-:S09]  /*0210*/  FSEL R5, RZ, -23, P0 ;  /* 0xc1b80000ff057808 */ /* 0x000fd20000000000 */
[----:B------:R-:W-:-:S04]  /*0220*/  @!P0 FMUL R9, R9, 8388608 ;  /* 0x4b00000009098820 */ /* 0x000fc80000400000 */
[C---:B------:R-:W-:Y:S01]  /*0230*/  VIADD R2, R9.reuse, 0xc0d55555 ;  /* 0xc0d5555509027836 */ /* 0x040fe20000000000 */
[----:B------:R-:W-:-:S04]  /*0240*/  ISETP.GT.U32.AND P0, PT, R9, 0x7f7fffff, PT ;  /* 0x7f7fffff0900780c */ /* 0x000fc80003f04070 */
[----:B------:R-:W-:-:S05]  /*0250*/  LOP3.LUT R6, R2, 0xff800000, RZ, 0xc0, !PT ;  /* 0xff80000002067812 */ /* 0x000fca00078ec0ff */
[----:B------:R-:W-:Y:S01]  /*0260*/  IMAD.IADD R2, R9, 0x1, -R6 ;  /* 0x0000000109027824 */ /* 0x000fe200078e0a06 */
[----:B------:R-:W-:-:S03]  /*0270*/  I2FP.F32.S32 R6, R6 ;  /* 0x0000000600067245 */ /* 0x000fc60000201400 */
[----:B------:R-:W-:Y:S02]  /*0280*/  FADD R7, R2, -1 ;  /* 0xbf80000002077421 */ /* 0x000fe40000000000 */
[----:B------:R-:W-:Y:S01]  /*0290*/  FFMA R5, R6, 1.1920928955078125e-07, R5 ;  /* 0x3400000006057823 */ /* 0x000fe20000000005 */
[----:B------:R-:W-:Y:S02]  /*02a0*/  IMAD.MOV.U32 R6, RZ, RZ, 0x7f800000 ;  /* 0x7f800000ff067424 */ /* 0x000fe400078e00ff */
[----:B------:R-:W-:-:S04]  /*02b0*/  FFMA R2, R7, -R8, 0.14084610342979431152 ;  /* 0x3e1039f607027423 */ /* 0x000fc80000000808 */
[----:B------:R-:W-:-:S04]  /*02c0*/  FFMA R2, R7, R2, -0.12148627638816833496 ;  /* 0xbdf8cdcc07027423 */ /* 0x000fc80000000002 */
[----:B------:R-:W-:-:S04]  /*02d0*/  FFMA R2, R7, R2, 0.13980610668659210205 ;  /* 0x3e0f295507027423 */ /* 0x000fc80000000002 */
[----:B------:R-:W-:-:S04]  /*02e0*/  FFMA R2, R7, R2, -0.16684235632419586182 ;  /* 0xbe2ad8b907027423 */ /* 0x000fc80000000002 */
[----:B------:R-:W-:-:S04]  /*02f0*/  FFMA R2, R7, R2, 0.20012299716472625732 ;  /* 0x3e4ced0b07027423 */ /* 0x000fc80000000002 */
[----:B------:R-:W-:-:S04]  /*0300*/  FFMA R2, R7, R2, -0.24999669194221496582 ;  /* 0xbe7fff2207027423 */ /* 0x000fc80000000002 */
[C---:B------:R-:W-:Y:S02]  /*0310*/  FFMA R8, R7.reuse, R2, 0.33333182334899902344 ;  /* 0x3eaaaa7807087423 */ /* 0x040fe40000000002 */
[----:B------:R-:W0:Y:S02]  /*0320*/  LDC.64 R2, c[0x0][0x390] ;  /* 0x0000e400ff027b82 */ /* 0x000e240000000a00 */
[----:B------:R-:W-:-:S04]  /*0330*/  FFMA R8, R7, R8, -0.5 ;  /* 0xbf00000007087423 */ /* 0x000fc80000000008 */
[----:B------:R-:W-:-:S04]  /*0340*/  FMUL R8, R7, R8 ;  /* 0x0000000807087220 */ /* 0x000fc80000400000 */
[----:B------:R-:W-:-:S04]  /*0350*/  FFMA R8, R7, R8, R7 ;  /* 0x0000000807087223 */ /* 0x000fc80000000007 */
[----:B------:R-:W-:Y:S01]  /*0360*/  FFMA R5, R5, 0.69314718246459960938, R8 ;  /* 0x3f31721805057823 */ /* 0x000fe20000000008 */
[C---:B------:R-:W-:Y:S01]  /*0370*/  @P0 FFMA R5, R9.reuse, R6, +INF ;  /* 0x7f80000009050423 */ /* 0x040fe20000000006 */
[----:B------:R-:W-:-:S04]  /*0380*/  FSETP.NEU.AND P0, PT, R9, RZ, PT ;  /* 0x000000ff0900720b */ /* 0x000fc80003f0d000 */
[----:B------:R-:W-:Y:S01]  /*0390*/  FSEL R5, R5, -INF , P0 ;  /* 0xff80000005057808 */ /* 0x000fe20000000000 */
[----:B0-----:R-:W-:-:S04]  /*03a0*/  IMAD.WIDE R2, R4, 0x4, R2 ;  /* 0x0000000404027825 */ /* 0x001fc800078e0202 */
[----:B------:R-:W-:-:S05]  /*03b0*/  FMUL R5, R0, R5 ;  /* 0x0000000500057220 */ /* 0x000fca0000400000 */
[----:B------:R-:W-:Y:S01]  /*03c0*/  STG.E desc[UR4][R2.64], R5 ;  /* 0x0000000502007986 */ /* 0x000fe2000c101904 */
[----:B------:R-:W-:Y:S05]  /*03d0*/  EXIT ;  /* 0x000000000000794d */ /* 0x000fea0003800000 */
        .weak           $__internal_0_$__cuda_sm3x_div_rn_noftz_f32_slowpath
        .type           $__internal_0_$__cuda_sm3x_div_rn_noftz_f32_slowpath,@function
        .size           $__internal_0_$__cuda_sm3x_div_rn_noftz_f32_slowpath,(.L_x_14 - $__internal_0_$__cuda_sm3x_div_rn_noftz_f32_slowpath)
$__internal_0_$__cuda_sm3x_div_rn_noftz_f32_slowpath:
[--C-:B------:R-:W-:Y:S01]  /*03e0*/  SHF.R.U32.HI R5, RZ, 0x17, R3.reuse ;  /* 0x00000017ff057819 */ /* 0x100fe20000011603 */
[----:B------:R-:W-:Y:S01]  /*03f0*/  BSSY.RECONVERGENT B1, `(.L_x_2) ;  /* 0x0000064000017945 */ /* 0x000fe20003800200 */
[--C-:B------:R-:W-:Y:S01]  /*0400*/  SHF.R.U32.HI R2, RZ, 0x17, R0.reuse ;  /* 0x00000017ff027819 */ /* 0x100fe20000011600 */
[----:B------:R-:W-:Y:S01]  /*0410*/  IMAD.MOV.U32 R7, RZ, RZ, R0 ;  /* 0x000000ffff077224 */ /* 0x000fe200078e0000 */
[----:B------:R-:W-:Y:S01]  /*0420*/  LOP3.LUT R5, R5, 0xff, RZ, 0xc0, !PT ;  /* 0x000000ff05057812 */ /* 0x000fe200078ec0ff */
[----:B------:R-:W-:Y:S01]  /*0430*/  IMAD.MOV.U32 R8, RZ, RZ, R3 ;  /* 0x000000ffff087224 */ /* 0x000fe200078e0003 */
[----:B------:R-:W-:Y:S02]  /*0440*/  LOP3.LUT R2, R2, 0xff, RZ, 0xc0, !PT ;  /* 0x000000ff02027812 */ /* 0x000fe400078ec0ff */
[----:B------:R-:W-:-:S03]  /*0450*/  IADD3 R11, PT, PT, R5, -0x1, RZ ;  /* 0xffffffff050b7810 */ /* 0x000fc60007ffe0ff */
[----:B------:R-:W-:Y:S01]  /*0460*/  VIADD R10, R2, 0xffffffff ;  /* 0xffffffff020a7836 */ /* 0x000fe20000000000 */
[----:B------:R-:W-:-:S04]  /*0470*/  ISETP.GT.U32.AND P0, PT, R11, 0xfd, PT ;  /* 0x000000fd0b00780c */ /* 0x000fc80003f04070 */
[----:B------:R-:W-:-:S13]  /*0480*/  ISETP.GT.U32.OR P0, PT, R10, 0xfd, P0 ;  /* 0x000000fd0a00780c */ /* 0x000fda0000704470 */
[----:B------:R-:W-:Y:S01]  /*0490*/  @!P0 IMAD.MOV.U32 R9, RZ, RZ, RZ ;  /* 0x000000ffff098224 */ /* 0x000fe200078e00ff */
[----:B------:R-:W-:Y:S06]  /*04a0*/  @!P0 BRA `(.L_x_3) ;  /* 0x00000000005c8947 */ /* 0x000fec0003800000 */
[----:B------:R-:W-:Y:S02]  /*04b0*/  FSETP.GTU.FTZ.AND P0, PT, |R0|, +INF , PT ;  /* 0x7f8000000000780b */ /* 0x000fe40003f1c200 */
[----:B------:R-:W-:-:S04]  /*04c0*/  FSETP.GTU.FTZ.AND P1, PT, |R3|, +INF , PT ;  /* 0x7f8000000300780b */ /* 0x000fc80003f3c200 */
[----:B------:R-:W-:-:S13]  /*04d0*/  PLOP3.LUT P0, PT, P0, P1, PT, 0xf8, 0x8f ;  /* 0x00000000008f781c */ /* 0x000fda0000703f70 */
[----:B------:R-:W-:Y:S05]  /*04e0*/  @P0 BRA `(.L_x_4) ;  /* 0x00000004004c0947 */ /* 0x000fea0003800000 */
[----:B------:R-:W-:-:S13]  /*04f0*/  LOP3.LUT P0, RZ, R8, 0x7fffffff, R7, 0xc8, !PT ;  /* 0x7fffffff08ff7812 */ /* 0x000fda000780c807 */
[----:B------:R-:W-:Y:S05]  /*0500*/  @!P0 BRA `(.L_x_5) ;  /* 0x00000004003c8947 */ /* 0x000fea0003800000 */
[C---:B------:R-:W-:Y:S02]  /*0510*/  FSETP.NEU.FTZ.AND P2, PT, |R0|.reuse, +INF , PT ;  /* 0x7f8000000000780b */ /* 0x040fe40003f5d200 */
[----:B------:R-:W-:Y:S02]  /*0520*/  FSETP.NEU.FTZ.AND P1, PT, |R3|, +INF , PT ;  /* 0x7f8000000300780b */ /* 0x000fe40003f3d200 */
[----:B------:R-:W-:-:S11]  /*0530*/  FSETP.NEU.FTZ.AND P0, PT, |R0|, +INF , PT ;  /* 0x7f8000000000780b */ /* 0x000fd60003f1d200 */
[----:B------:R-:W-:Y:S05]  /*0540*/  @!P1 BRA !P2, `(.L_x_5) ;  /* 0x00000004002c9947 */ /* 0x000fea0005000000 */
[----:B------:R-:W-:-:S04]  /*0550*/  LOP3.LUT P2, RZ, R7, 0x7fffffff, RZ, 0xc0, !PT ;  /* 0x7fffffff07ff7812 */ /* 0x000fc8000784c0ff */
[----:B------:R-:W-:-:S13]  /*0560*/  PLOP3.LUT P1, PT, P1, P2, PT, 0x2f, 0xf2 ;  /* 0x0000000000f2781c */ /* 0x000fda0000f24577 */
[----:B------:R-:W-:Y:S05]  /*0570*/  @P1 BRA `(.L_x_6) ;  /* 0x0000000400181947 */ /* 0x000fea0003800000 */
[----:B------:R-:W-:-:S04]  /*0580*/  LOP3.LUT P1, RZ, R8, 0x7fffffff, RZ, 0xc0, !PT ;  /* 0x7fffffff08ff7812 */ /* 0x000fc8000782c0ff */
[----:B------:R-:W-:-:S13]  /*0590*/  PLOP3.LUT P0, PT, P0, P1, PT, 0x2f, 0xf2 ;  /* 0x0000000000f2781c */ /* 0x000fda0000702577 */
[----:B------:R-:W-:Y:S05]  /*05a0*/  @P0 BRA `(.L_x_7) ;  /* 0x0000000400000947 */ /* 0x000fea0003800000 */
[----:B------:R-:W-:Y:S02]  /*05b0*/  ISETP.GE.AND P0, PT, R10, RZ, PT ;  /* 0x000000ff0a00720c */ /* 0x000fe40003f06270 */
[----:B------:R-:W-:-:S11]  /*05c0*/  ISETP.GE.AND P1, PT, R11, RZ, PT ;  /* 0x000000ff0b00720c */ /* 0x000fd60003f26270 */
[----:B------:R-:W-:Y:S01]  /*05d0*/  @P0 MOV R9, RZ ;  /* 0x000000ff00090202 */ /* 0x000fe20000000f00 */
[----:B------:R-:W-:Y:S02]  /*05e0*/  @!P0 IMAD.MOV.U32 R9, RZ, RZ, -0x40 ;  /* 0xffffffc0ff098424 */ /* 0x000fe400078e00ff */
[----:B------:R-:W-:Y:S01]  /*05f0*/  @!P0 FFMA R7, R0, 1.84467440737095516160e+19, RZ ;  /* 0x5f80000000078823 */ /* 0x000fe200000000ff */
[----:B------:R-:W-:Y:S01]  /*0600*/  @!P1 FFMA R8, R3, 1.84467440737095516160e+19, RZ ;  /* 0x5f80000003089823 */ /* 0x000fe200000000ff */
[----:B------:R-:W-:-:S07]  /*0610*/  @!P1 VIADD R9, R9, 0x40 ;  /* 0x0000004009099836 */ /* 0x000fce0000000000 */
.L_x_3:
[----:B------:R-:W-:Y:S01]  /*0620*/  LEA R3, R5, 0xc0800000, 0x17 ;  /* 0xc080000005037811 */ /* 0x000fe200078eb8ff */
[----:B------:R-:W-:Y:S04]  /*0630*/  BSSY.RECONVERGENT B2, `(.L_x_8) ;  /* 0x0000036000027945 */ /* 0x000fe80003800200 */
[----:B------:R-:W-:Y:S02]  /*0640*/  IMAD.IADD R3, R8, 0x1, -R3 ;  /* 0x0000000108037824 */ /* 0x000fe400078e0a03 */
[----:B------:R-:W-:Y:S02]  /*0650*/  VIADD R8, R2, 0xffffff81 ;  /* 0xffffff8102087836 */ /* 0x000fe40000000000 */
[----:B------:R-:W0:Y:S01]  /*0660*/  MUFU.RCP R10, R3 ;  /* 0x00000003000a7308 */ /* 0x000e220000001000 */
[----:B------:R-:W-:Y:S01]  /*0670*/  FADD.FTZ R11, -R3, -RZ ;  /* 0x800000ff030b7221 */ /* 0x000fe20000010100 */
[C---:B------:R-:W-:Y:S01]  /*0680*/  IMAD R2, R8.reuse, -0x800000, R7 ;  /* 0xff80000008027824 */ /* 0x040fe200078e0207 */
[----:B------:R-:W-:-:S04]  /*0690*/  IADD3 R8, PT, PT, R8, 0x7f, -R5 ;  /* 0x0000007f08087810 */ /* 0x000fc80007ffe805 */
[----:B------:R-:W-:Y:S01]  /*06a0*/  IADD3 R8, PT, PT, R8, R9, RZ ;  /* 0x0000000908087210 */ /* 0x000fe20007ffe0ff */
[----:B0-----:R-:W-:-:S04]  /*06b0*/  FFMA R13, R10, R11, 1 ;  /* 0x3f8000000a0d7423 */ /* 0x001fc8000000000b */
[----:B------:R-:W-:-:S04]  /*06c0*/  FFMA R12, R10, R13, R10 ;  /* 0x0000000d0a0c7223 */ /* 0x000fc8000000000a */
[----:B------:R-:W-:-:S04]  /*06d0*/  FFMA R7, R2, R12, RZ ;  /* 0x0000000c02077223 */ /* 0x000fc800000000ff */
[----:B------:R-:W-:-:S04]  /*06e0*/  FFMA R10, R11, R7, R2 ;  /* 0x000000070b0a7223 */ /* 0x000fc80000000002 */
[----:B------:R-:W-:-:S04]  /*06f0*/  FFMA R7, R12, R10, R7 ;  /* 0x0000000a0c077223 */ /* 0x000fc80000000007 */
[----:B------:R-:W-:-:S04]  /*0700*/  FFMA R10, R11, R7, R2 ;  /* 0x000000070b0a7223 */ /* 0x000fc80000000002 */
[----:B------:R-:W-:-:S05]  /*0710*/  FFMA R2, R12, R10, R7 ;  /* 0x0000000a0c027223 */ /* 0x000fca0000000007 */
[----:B------:R-:W-:-:S04]  /*0720*/  SHF.R.U32.HI R3, RZ, 0x17, R2 ;  /* 0x00000017ff037819 */ /* 0x000fc80000011602 */
[----:B------:R-:W-:-:S05]  /*0730*/  LOP3.LUT R3, R3, 0xff, RZ, 0xc0, !PT ;  /* 0x000000ff03037812 */ /* 0x000fca00078ec0ff */
[----:B------:R-:W-:-:S04]  /*0740*/  IMAD.IADD R9, R3, 0x1, R8 ;  /* 0x0000000103097824 */ /* 0x000fc800078e0208 */
[----:B------:R-:W-:-:S05]  /*0750*/  VIADD R3, R9, 0xffffffff ;  /* 0xffffffff09037836 */ /* 0x000fca0000000000 */
[----:B------:R-:W-:-:S13]  /*0760*/  ISETP.GE.U32.AND P0, PT, R3, 0xfe, PT ;  /* 0x000000fe0300780c */ /* 0x000fda0003f06070 */
[----:B------:R-:W-:Y:S05]  /*0770*/  @!P0 BRA `(.L_x_9) ;  /* 0x0000000000808947 */ /* 0x000fea0003800000 */
[----:B------:R-:W-:-:S13]  /*0780*/  ISETP.GT.AND P0, PT, R9, 0xfe, PT ;  /* 0x000000fe0900780c */ /* 0x000fda0003f04270 */
[----:B------:R-:W-:Y:S05]  /*0790*/  @P0 BRA `(.L_x_10) ;  /* 0x00000000006c0947 */ /* 0x000fea0003800000 */
[----:B------:R-:W-:-:S13]  /*07a0*/  ISETP.GE.AND P0, PT, R9, 0x1, PT ;  /* 0x000000010900780c */ /* 0x000fda0003f06270 */
[----:B------:R-:W-:Y:S05]  /*07b0*/  @P0 BRA `(.L_x_11) ;  /* 0x0000000000740947 */ /* 0x000fea0003800000 */
[----:B------:R-:W-:Y:S02]  /*07c0*/  ISETP.GE.AND P0, PT, R9, -0x18, PT ;  /* 0xffffffe80900780c */ /* 0x000fe40003f06270 */
[----:B------:R-:W-:-:S11]  /*07d0*/  LOP3.LUT R2, R2, 0x80000000, RZ, 0xc0, !PT ;  /* 0x8000000002027812 */ /* 0x000fd600078ec0ff */
[----:B------:R-:W-:Y:S05]  /*07e0*/  @!P0 BRA `(.L_x_11) ;  /* 0x0000000000688947 */ /* 0x000fea0003800000 */
[CCC-:B------:R-:W-:Y:S01]  /*07f0*/  FFMA.RZ R3, R12.reuse, R10.reuse, R7.reuse ;  /* 0x0000000a0c037223 */ /* 0x1c0fe2000000c007 */
[CCC-:B------:R-:W-:Y:S01]  /*0800*/  FFMA.RM R8, R12.reuse, R10.reuse, R7.reuse ;  /* 0x0000000a0c087223 */ /* 0x1c0fe20000004007 */
[C---:B------:R-:W-:Y:S02]  /*0810*/  ISETP.NE.AND P2, PT, R9.reuse, RZ, PT ;  /* 0x000000ff0900720c */ /* 0x040fe40003f45270 */
[----:B------:R-:W-:Y:S02]  /*0820*/  ISETP.NE.AND P1, PT, R9, RZ, PT ;  /* 0x000000ff0900720c */ /* 0x000fe40003f25270 */
[----:B------:R-:W-:Y:S01]  /*0830*/  LOP3.LUT R5, R3, 0x7fffff, RZ, 0xc0, !PT ;  /* 0x007fffff03057812 */ /* 0x000fe200078ec0ff */
[----:B------:R-:W-:Y:S01]  /*0840*/  FFMA.RP R3, R12, R10, R7 ;  /* 0x0000000a0c037223 */ /* 0x000fe20000008007 */
[----:B------:R-:W-:Y:S02]  /*0850*/  VIADD R10, R9, 0x20 ;  /* 0x00000020090a7836 */ /* 0x000fe40000000000 */
[----:B------:R-:W-:Y:S01]  /*0860*/  LOP3.LUT R5, R5, 0x800000, RZ, 0xfc, !PT ;  /* 0x0080000005057812 */ /* 0x000fe200078efcff */
[----:B------:R-:W-:Y:S01]  /*0870*/  IMAD.MOV R7, RZ, RZ, -R9 ;  /* 0x000000ffff077224 */ /* 0x000fe200078e0a09 */
[----:B------:R-:W-:-:S02]  /*0880*/  FSETP.NEU.FTZ.AND P0, PT, R3, R8, PT ;  /* 0x000000080300720b */ /* 0x000fc40003f1d000 */
[----:B------:R-:W-:Y:S02]  /*0890*/  SHF.L.U32 R10, R5, R10, RZ ;  /* 0x0000000a050a7219 */ /* 0x000fe400000006ff */
[----:B------:R-:W-:Y:S02]  /*08a0*/  SEL R8, R7, RZ, P2 ;  /* 0x000000ff07087207 */ /* 0x000fe40001000000 */
[----:B------:R-:W-:Y:S02]  /*08b0*/  ISETP.NE.AND P1, PT, R10, RZ, P1 ;  /* 0x000000ff0a00720c */ /* 0x000fe40000f25270 */
[----:B------:R-:W-:Y:S02]  /*08c0*/  SHF.R.U32.HI R8, RZ, R8, R5 ;  /* 0x00000008ff087219 */ /* 0x000fe40000011605 */
[----:B------:R-:W-:Y:S02]  /*08d0*/  PLOP3.LUT P0, PT, P0, P1, PT, 0xf8, 0x8f ;  /* 0x00000000008f781c */ /* 0x000fe40000703f70 */
[----:B------:R-:W-:-:S02]  /*08e0*/  SHF.R.U32.HI R10, RZ, 0x1, R8 ;  /* 0x00000001ff0a7819 */ /* 0x000fc40000011608 */
[----:B------:R-:W-:-:S04]  /*08f0*/  SEL R3, RZ, 0x1, !P0 ;  /* 0x00000001ff037807 */ /* 0x000fc80004000000 */
[----:B------:R-:W-:-:S04]  /*0900*/  LOP3.LUT R3, R3, 0x1, R10, 0xf8, !PT ;  /* 0x0000000103037812 */ /* 0x000fc800078ef80a */
[----:B------:R-:W-:-:S04]  /*0910*/  LOP3.LUT R3, R3, R8, RZ, 0xc0, !PT ;  /* 0x0000000803037212 */ /* 0x000fc800078ec0ff */
[----:B------:R-:W-:-:S04]  /*0920*/  IADD3 R3, PT, PT, R10, R3, RZ ;  /* 0x000000030a037210 */ /* 0x000fc80007ffe0ff */
[----:B------:R-:W-:Y:S01]  /*0930*/  LOP3.LUT R2, R3, R2, RZ, 0xfc, !PT ;  /* 0x0000000203027212 */ /* 0x000fe200078efcff */
[----:B------:R-:W-:Y:S06]  /*0940*/  BRA `(.L_x_11) ;  /* 0x0000000000107947 */ /* 0x000fec0003800000 */
.L_x_10:
[----:B------:R-:W-:-:S04]  /*0950*/  LOP3.LUT R2, R2, 0x80000000, RZ, 0xc0, !PT ;  /* 0x8000000002027812 */ /* 0x000fc800078ec0ff */
[----:B------:R-:W-:Y:S01]  /*0960*/  LOP3.LUT R2, R2, 0x7f800000, RZ, 0xfc, !PT ;  /* 0x7f80000002027812 */ /* 0x000fe200078efcff */
[----:B------:R-:W-:Y:S06]  /*0970*/  BRA `(.L_x_11) ;  /* 0x0000000000047947 */ /* 0x000fec0003800000 */
.L_x_9:
[----:B------:R-:W-:-:S07]  /*0980*/  IMAD R2, R8, 0x800000, R2 ;  /* 0x0080000008027824 */ /* 0x000fce00078e0202 */
.L_x_11:
[----:B------:R-:W-:Y:S05]  /*0990*/  BSYNC.RECONVERGENT B2 ;  /* 0x0000000000027941 */ /* 0x000fea0003800200 */
.L_x_8:
[----:B------:R-:W-:Y:S05]  /*09a0*/  BRA `(.L_x_12) ;  /* 0x0000000000207947 */ /* 0x000fea0003800000 */
.L_x_7:
[----:B------:R-:W-:-:S04]  /*09b0*/  LOP3.LUT R2, R8, 0x80000000, R7, 0x48, !PT ;  /* 0x8000000008027812 */ /* 0x000fc800078e4807 */
[----:B------:R-:W-:Y:S01]  /*09c0*/  LOP3.LUT R2, R2, 0x7f800000, RZ, 0xfc, !PT ;  /* 0x7f80000002027812 */ /* 0x000fe200078efcff */
[----:B------:R-:W-:Y:S06]  /*09d0*/  BRA `(.L_x_12) ;  /* 0x0000000000147947 */ /* 0x000fec0003800000 */
.L_x_6:
[----:B------:R-:W-:Y:S01]  /*09e0*/  LOP3.LUT R2, R8, 0x80000000, R7, 0x48, !PT ;  /* 0x8000000008027812 */ /* 0x000fe200078e4807 */
[----:B------:R-:W-:Y:S06]  /*09f0*/  BRA `(.L_x_12) ;  /* 0x00000000000c7947 */ /* 0x000fec0003800000 */
.L_x_5:
[----:B------:R-:W0:Y:S01]  /*0a00*/  MUFU.RSQ R2, -QNAN ;  /* 0xffc0000000027908 */ /* 0x000e220000001400 */
[----:B------:R-:W-:Y:S05]  /*0a10*/  BRA `(.L_x_12) ;  /* 0x0000000000047947 */ /* 0x000fea0003800000 */
.L_x_4:
[----:B------:R-:W-:-:S07]  /*0a20*/  FADD.FTZ R2, R0, R3 ;  /* 0x0000000300027221 */ /* 0x000fce0000010000 */
.L_x_12:
[----:B------:R-:W-:Y:S05]  /*0a30*/  BSYNC.RECONVERGENT B1 ;  /* 0x0000000000017941 */ /* 0x000fea0003800200 */
.L_x_2:
[----:B------:R-:W-:-:S04]  /*0a40*/  IMAD.MOV.U32 R7, RZ, RZ, 0x0 ;  /* 0x00000000ff077424 */ /* 0x000fc800078e00ff */
[----:B0-----:R-:W-:Y:S05]  /*0a50*/  RET.REL.NODEC R6 `(_Z20kl_divergence_kernelPKfS0_Pfi) ;  /* 0xfffffff406687950 */ /* 0x001fea0003c3ffff */
.L_x_13:
[----:B------:R-:W-:-:S00]  /*0a60*/  BRA `(.L_x_13) ;  /* 0xfffffffc00fc7947 */ /* 0x000fc0000383ffff */
[----:B------:R-:W-:-:S00]  /*0a70*/  NOP ;  /* 0x0000000000007918 */ /* 0x000fc00000000000 */
        /* <DEDUP_REMOVED lines=8> */
.L_x_14:


//--------------------- .nv.shared.reserved.0     --------------------------
	.section	.nv.shared.reserved.0,"aw",@nobits
	.weak		__nv_reservedSMEM_offset_0_alias
	.size		__nv_reservedSMEM_offset_0_alias, 0, 64
	.other		__nv_reservedSMEM_offset_0_alias,@"STO_CUDA_RESERVED_SHARED STV_DEFAULT"
__nv_reservedSMEM_offset_0_alias:
	.zero		0
	.zero		64


//--------------------- .nv.constant0._Z20kl_divergence_kernelPKfS0_Pfi --------------------------
	.section	.nv.constant0._Z20kl_divergence_kernelPKfS0_Pfi,"a",@progbits
	.sectionflags	@""
	.align	4
.nv.constant0._Z20kl_divergence_kernelPKfS0_Pfi:
	.zero		924


//--------------------- SYMBOLS --------------------------

	.type		.nv.reservedSmem.offset0,@object
	.size		.nv.reservedSmem.offset0,0x4
